//
// Generated by NVIDIA NVVM Compiler
//
// Compiler Build ID: CL-36424714
// Cuda compilation tools, release 13.0, V13.0.88
// Based on NVVM 20.0.0
//

.version 9.0
.target sm_100
.address_size 64

	// .globl	_Z21gemm_optimized_kernelPKfS0_Pfiiiff
// _ZZ21gemm_optimized_kernelPKfS0_PfiiiffE5tileA has been demoted
// _ZZ21gemm_optimized_kernelPKfS0_PfiiiffE5tileB has been demoted

.visible .entry _Z21gemm_optimized_kernelPKfS0_Pfiiiff(
	.param .u64 .ptr .align 1 _Z21gemm_optimized_kernelPKfS0_Pfiiiff_param_0,
	.param .u64 .ptr .align 1 _Z21gemm_optimized_kernelPKfS0_Pfiiiff_param_1,
	.param .u64 .ptr .align 1 _Z21gemm_optimized_kernelPKfS0_Pfiiiff_param_2,
	.param .u32 _Z21gemm_optimized_kernelPKfS0_Pfiiiff_param_3,
	.param .u32 _Z21gemm_optimized_kernelPKfS0_Pfiiiff_param_4,
	.param .u32 _Z21gemm_optimized_kernelPKfS0_Pfiiiff_param_5,
	.param .f32 _Z21gemm_optimized_kernelPKfS0_Pfiiiff_param_6,
	.param .f32 _Z21gemm_optimized_kernelPKfS0_Pfiiiff_param_7
)
{
	.reg .pred 	%p<12>;
	.reg .b32 	%r<43>;
	.reg .b32 	%f<116>;
	.reg .b64 	%rd<13>;
	// demoted variable
	.shared .align 4 .b8 _ZZ21gemm_optimized_kernelPKfS0_PfiiiffE5tileA[4096];
	// demoted variable
	.shared .align 4 .b8 _ZZ21gemm_optimized_kernelPKfS0_PfiiiffE5tileB[4096];
	ld.param.u64 	%rd4, [_Z21gemm_optimized_kernelPKfS0_Pfiiiff_param_0];
	ld.param.u64 	%rd5, [_Z21gemm_optimized_kernelPKfS0_Pfiiiff_param_1];
	ld.param.u64 	%rd6, [_Z21gemm_optimized_kernelPKfS0_Pfiiiff_param_2];
	ld.param.u32 	%r24, [_Z21gemm_optimized_kernelPKfS0_Pfiiiff_param_3];
	ld.param.u32 	%r25, [_Z21gemm_optimized_kernelPKfS0_Pfiiiff_param_4];
	ld.param.u32 	%r26, [_Z21gemm_optimized_kernelPKfS0_Pfiiiff_param_5];
	ld.param.f32 	%f8, [_Z21gemm_optimized_kernelPKfS0_Pfiiiff_param_6];
	ld.param.f32 	%f9, [_Z21gemm_optimized_kernelPKfS0_Pfiiiff_param_7];
	mov.u32 	%r27, %ctaid.y;
	shl.b32 	%r28, %r27, 5;
	mov.u32 	%r38, %tid.y;
	add.s32 	%r2, %r28, %r38;
	mov.u32 	%r29, %ctaid.x;
	shl.b32 	%r3, %r29, 5;
	mov.u32 	%r40, %tid.x;
	add.s32 	%r5, %r3, %r40;
	setp.lt.s32 	%p1, %r26, 1;
	mov.f32 	%f115, 0f00000000;
	@%p1 bra 	$L__BB0_7;
	add.s32 	%r30, %r26, 31;
	shr.u32 	%r31, %r30, 5;
	shl.b32 	%r32, %r38, 7;
	mov.u32 	%r33, _ZZ21gemm_optimized_kernelPKfS0_PfiiiffE5tileA;
	add.s32 	%r6, %r33, %r32;
	shl.b32 	%r34, %r40, 2;
	add.s32 	%r7, %r6, %r34;
	mov.u32 	%r35, _ZZ21gemm_optimized_kernelPKfS0_PfiiiffE5tileB;
	add.s32 	%r9, %r35, %r34;
	add.s32 	%r8, %r9, %r32;
	neg.s32 	%r42, %r31;
	mad.lo.s32 	%r41, %r26, %r2, %r40;
	mad.lo.s32 	%r36, %r38, %r25, %r40;
	add.s32 	%r39, %r36, %r3;
	shl.b32 	%r13, %r25, 5;
	cvta.to.global.u64 	%rd1, %rd4;
	cvta.to.global.u64 	%rd2, %rd5;
	mov.f32 	%f115, 0f00000000;
$L__BB0_2:
	setp.ge.s32 	%p2, %r2, %r24;
	mul.wide.s32 	%rd7, %r41, 4;
	add.s64 	%rd3, %rd1, %rd7;
	setp.ge.s32 	%p3, %r40, %r26;
	mov.f32 	%f113, 0f00000000;
	or.pred  	%p4, %p2, %p3;
	@%p4 bra 	$L__BB0_4;
	ld.global.f32 	%f113, [%rd3];
$L__BB0_4:
	setp.ge.s32 	%p5, %r5, %r25;
	st.shared.f32 	[%r7], %f113;
	setp.ge.s32 	%p6, %r38, %r26;
	mov.f32 	%f114, 0f00000000;
	or.pred  	%p7, %p5, %p6;
	@%p7 bra 	$L__BB0_6;
	mul.wide.s32 	%rd8, %r39, 4;
	add.s64 	%rd9, %rd2, %rd8;
	ld.global.f32 	%f114, [%rd9];
$L__BB0_6:
	st.shared.f32 	[%r8], %f114;
	bar.sync 	0;
	ld.shared.f32 	%f14, [%r6];
	ld.shared.f32 	%f15, [%r9];
	fma.rn.f32 	%f16, %f14, %f15, %f115;
	ld.shared.f32 	%f17, [%r6+4];
	ld.shared.f32 	%f18, [%r9+128];
	fma.rn.f32 	%f19, %f17, %f18, %f16;
	ld.shared.f32 	%f20, [%r6+8];
	ld.shared.f32 	%f21, [%r9+256];
	fma.rn.f32 	%f22, %f20, %f21, %f19;
	ld.shared.f32 	%f23, [%r6+12];
	ld.shared.f32 	%f24, [%r9+384];
	fma.rn.f32 	%f25, %f23, %f24, %f22;
	ld.shared.f32 	%f26, [%r6+16];
	ld.shared.f32 	%f27, [%r9+512];
	fma.rn.f32 	%f28, %f26, %f27, %f25;
	ld.shared.f32 	%f29, [%r6+20];
	ld.shared.f32 	%f30, [%r9+640];
	fma.rn.f32 	%f31, %f29, %f30, %f28;
	ld.shared.f32 	%f32, [%r6+24];
	ld.shared.f32 	%f33, [%r9+768];
	fma.rn.f32 	%f34, %f32, %f33, %f31;
	ld.shared.f32 	%f35, [%r6+28];
	ld.shared.f32 	%f36, [%r9+896];
	fma.rn.f32 	%f37, %f35, %f36, %f34;
	ld.shared.f32 	%f38, [%r6+32];
	ld.shared.f32 	%f39, [%r9+1024];
	fma.rn.f32 	%f40, %f38, %f39, %f37;
	ld.shared.f32 	%f41, [%r6+36];
	ld.shared.f32 	%f42, [%r9+1152];
	fma.rn.f32 	%f43, %f41, %f42, %f40;
	ld.shared.f32 	%f44, [%r6+40];
	ld.shared.f32 	%f45, [%r9+1280];
	fma.rn.f32 	%f46, %f44, %f45, %f43;
	ld.shared.f32 	%f47, [%r6+44];
	ld.shared.f32 	%f48, [%r9+1408];
	fma.rn.f32 	%f49, %f47, %f48, %f46;
	ld.shared.f32 	%f50, [%r6+48];
	ld.shared.f32 	%f51, [%r9+1536];
	fma.rn.f32 	%f52, %f50, %f51, %f49;
	ld.shared.f32 	%f53, [%r6+52];
	ld.shared.f32 	%f54, [%r9+1664];
	fma.rn.f32 	%f55, %f53, %f54, %f52;
	ld.shared.f32 	%f56, [%r6+56];
	ld.shared.f32 	%f57, [%r9+1792];
	fma.rn.f32 	%f58, %f56, %f57, %f55;
	ld.shared.f32 	%f59, [%r6+60];
	ld.shared.f32 	%f60, [%r9+1920];
	fma.rn.f32 	%f61, %f59, %f60, %f58;
	ld.shared.f32 	%f62, [%r6+64];
	ld.shared.f32 	%f63, [%r9+2048];
	fma.rn.f32 	%f64, %f62, %f63, %f61;
	ld.shared.f32 	%f65, [%r6+68];
	ld.shared.f32 	%f66, [%r9+2176];
	fma.rn.f32 	%f67, %f65, %f66, %f64;
	ld.shared.f32 	%f68, [%r6+72];
	ld.shared.f32 	%f69, [%r9+2304];
	fma.rn.f32 	%f70, %f68, %f69, %f67;
	ld.shared.f32 	%f71, [%r6+76];
	ld.shared.f32 	%f72, [%r9+2432];
	fma.rn.f32 	%f73, %f71, %f72, %f70;
	ld.shared.f32 	%f74, [%r6+80];
	ld.shared.f32 	%f75, [%r9+2560];
	fma.rn.f32 	%f76, %f74, %f75, %f73;
	ld.shared.f32 	%f77, [%r6+84];
	ld.shared.f32 	%f78, [%r9+2688];
	fma.rn.f32 	%f79, %f77, %f78, %f76;
	ld.shared.f32 	%f80, [%r6+88];
	ld.shared.f32 	%f81, [%r9+2816];
	fma.rn.f32 	%f82, %f80, %f81, %f79;
	ld.shared.f32 	%f83, [%r6+92];
	ld.shared.f32 	%f84, [%r9+2944];
	fma.rn.f32 	%f85, %f83, %f84, %f82;
	ld.shared.f32 	%f86, [%r6+96];
	ld.shared.f32 	%f87, [%r9+3072];
	fma.rn.f32 	%f88, %f86, %f87, %f85;
	ld.shared.f32 	%f89, [%r6+100];
	ld.shared.f32 	%f90, [%r9+3200];
	fma.rn.f32 	%f91, %f89, %f90, %f88;
	ld.shared.f32 	%f92, [%r6+104];
	ld.shared.f32 	%f93, [%r9+3328];
	fma.rn.f32 	%f94, %f92, %f93, %f91;
	ld.shared.f32 	%f95, [%r6+108];
	ld.shared.f32 	%f96, [%r9+3456];
	fma.rn.f32 	%f97, %f95, %f96, %f94;
	ld.shared.f32 	%f98, [%r6+112];
	ld.shared.f32 	%f99, [%r9+3584];
	fma.rn.f32 	%f100, %f98, %f99, %f97;
	ld.shared.f32 	%f101, [%r6+116];
	ld.shared.f32 	%f102, [%r9+3712];
	fma.rn.f32 	%f103, %f101, %f102, %f100;
	ld.shared.f32 	%f104, [%r6+120];
	ld.shared.f32 	%f105, [%r9+3840];
	fma.rn.f32 	%f106, %f104, %f105, %f103;
	ld.shared.f32 	%f107, [%r6+124];
	ld.shared.f32 	%f108, [%r9+3968];
	fma.rn.f32 	%f115, %f107, %f108, %f106;
	bar.sync 	0;
	add.s32 	%r42, %r42, 1;
	setp.ne.s32 	%p8, %r42, 0;
	add.s32 	%r41, %r41, 32;
	add.s32 	%r40, %r40, 32;
	add.s32 	%r39, %r39, %r13;
	add.s32 	%r38, %r38, 32;
	@%p8 bra 	$L__BB0_2;
$L__BB0_7:
	setp.ge.s32 	%p9, %r2, %r24;
	setp.ge.s32 	%p10, %r5, %r25;
	or.pred  	%p11, %p9, %p10;
	@%p11 bra 	$L__BB0_9;
	mad.lo.s32 	%r37, %r25, %r2, %r5;
	cvta.to.global.u64 	%rd10, %rd6;
	mul.wide.s32 	%rd11, %r37, 4;
	add.s64 	%rd12, %rd10, %rd11;
	ld.global.f32 	%f109, [%rd12];
	mul.f32 	%f110, %f9, %f109;
	fma.rn.f32 	%f111, %f8, %f115, %f110;
	st.global.f32 	[%rd12], %f111;
$L__BB0_9:
	ret;

}


// ===== COMPILED SASS (sm_100) =====

	.target	sm_100

	.elftype	@"ET_EXEC"


//--------------------- .note.nv.tkinfo           --------------------------
	.section	.note.nv.tkinfo,"",@"SHT_NOTE"
	.sectionflags	@"SHF_NOTE_NV_TKINFO"
	.tkinfo
        /*0018*/ 	.word	0x00000002
        /*0030*/ 	.string	""
        /*0030*/ 	.string	"ptxas"
        /*0030*/ 	.string	"Cuda compilation tools, release 13.0, V13.0.88"
        /*0030*/ 	.string	"Build cuda_13.0.r13.0/compiler.36424714_0"
        /*0030*/ 	.string	"-arch sm_100 -m 64 "



//--------------------- .note.nv.cuinfo           --------------------------
	.section	.note.nv.cuinfo,"",@"SHT_NOTE"
	.sectionflags	@"SHF_NOTE_NV_CUINFO"
        /*0018*/ 	.short	0x0002
        /*001a*/ 	.short	0x0064
        /*001c*/ 	.short	0x0082
	.zero		2


//--------------------- .nv.info                  --------------------------
	.section	.nv.info,"",@"SHT_CUDA_INFO"
	.align	4


	//----- nvinfo : EIATTR_REGCOUNT
	.align		4
        /*0000*/ 	.byte	0x04, 0x2f
        /*0002*/ 	.short	(.L_1 - .L_0)
	.align		4
.L_0:
        /*0004*/ 	.word	index@(_Z21gemm_optimized_kernelPKfS0_Pfiiiff)
        /*0008*/ 	.word	0x00000020


	//----- nvinfo : EIATTR_FRAME_SIZE
	.align		4
.L_1:
        /*000c*/ 	.byte	0x04, 0x11
        /*000e*/ 	.short	(.L_3 - .L_2)
	.align		4
.L_2:
        /*0010*/ 	.word	index@(_Z21gemm_optimized_kernelPKfS0_Pfiiiff)
        /*0014*/ 	.word	0x00000000


	//----- nvinfo : EIATTR_MIN_STACK_SIZE
	.align		4
.L_3:
        /*0018*/ 	.byte	0x04, 0x12
        /*001a*/ 	.short	(.L_5 - .L_4)
	.align		4
.L_4:
        /*001c*/ 	.word	index@(_Z21gemm_optimized_kernelPKfS0_Pfiiiff)
        /*0020*/ 	.word	0x00000000
.L_5:


//--------------------- .nv.compat                --------------------------
	.section	.nv.compat,"",@"SHT_CUDA_COMPAT_INFO"
	.align	4
        /*0000*/ 	.byte	0x02, 0x09, 0x00, 0x00, 0x02, 0x02, 0x01, 0x00, 0x02, 0x05, 0x05, 0x00, 0x03, 0x07, 0x01, 0x01
        /*0010*/ 	.byte	0x02, 0x03, 0x00, 0x00, 0x02, 0x06, 0x01, 0x00, 0x04, 0x0b, 0x08, 0x00, 0x09, 0x00, 0x00, 0x00
        /*0020*/ 	.byte	0x00, 0x00, 0x00, 0x00


//--------------------- .nv.info._Z21gemm_optimized_kernelPKfS0_Pfiiiff --------------------------
	.section	.nv.info._Z21gemm_optimized_kernelPKfS0_Pfiiiff,"",@"SHT_CUDA_INFO"
	.sectionflags	@""
	.align	4


	//----- nvinfo : EIATTR_CUDA_API_VERSION
	.align		4
        /*0000*/ 	.byte	0x04, 0x37
        /*0002*/ 	.short	(.L_7 - .L_6)
.L_6:
        /*0004*/ 	.word	0x00000082


	//----- nvinfo : EIATTR_KPARAM_INFO
	.align		4
.L_7:
        /*0008*/ 	.byte	0x04, 0x17
        /*000a*/ 	.short	(.L_9 - .L_8)
.L_8:
        /*000c*/ 	.word	0x00000000
        /*0010*/ 	.short	0x0007
        /*0012*/ 	.short	0x0028
        /*0014*/ 	.byte	0x00, 0xf0, 0x11, 0x00


	//----- nvinfo : EIATTR_KPARAM_INFO
	.align		4
.L_9:
        /*0018*/ 	.byte	0x04, 0x17
        /*001a*/ 	.short	(.L_11 - .L_10)
.L_10:
        /*001c*/ 	.word	0x00000000
        /*0020*/ 	.short	0x0006
        /*0022*/ 	.short	0x0024
        /*0024*/ 	.byte	0x00, 0xf0, 0x11, 0x00


	//----- nvinfo : EIATTR_KPARAM_INFO
	.align		4
.L_11:
        /*0028*/ 	.byte	0x04, 0x17
        /*002a*/ 	.short	(.L_13 - .L_12)
.L_12:
        /*002c*/ 	.word	0x00000000
        /*0030*/ 	.short	0x0005
        /*0032*/ 	.short	0x0020
        /*0034*/ 	.byte	0x00, 0xf0, 0x11, 0x00


	//----- nvinfo : EIATTR_KPARAM_INFO
	.align		4
.L_13:
        /*0038*/ 	.byte	0x04, 0x17
        /*003a*/ 	.short	(.L_15 - .L_14)
.L_14:
        /*003c*/ 	.word	0x00000000
        /*0040*/ 	.short	0x0004
        /*0042*/ 	.short	0x001c
        /*0044*/ 	.byte	0x00, 0xf0, 0x11, 0x00


	//----- nvinfo : EIATTR_KPARAM_INFO
	.align		4
.L_15:
        /*0048*/ 	.byte	0x04, 0x17
        /*004a*/ 	.short	(.L_17 - .L_16)
.L_16:
        /*004c*/ 	.word	0x00000000
        /*0050*/ 	.short	0x0003
        /*0052*/ 	.short	0x0018
        /*0054*/ 	.byte	0x00, 0xf0, 0x11, 0x00


	//----- nvinfo : EIATTR_KPARAM_INFO
	.align		4
.L_17:
        /*0058*/ 	.byte	0x04, 0x17
        /*005a*/ 	.short	(.L_19 - .L_18)
.L_18:
        /*005c*/ 	.word	0x00000000
        /*0060*/ 	.short	0x0002
        /*0062*/ 	.short	0x0010
        /*0064*/ 	.byte	0x00, 0xf5, 0x21, 0x00


	//----- nvinfo : EIATTR_KPARAM_INFO
	.align		4
.L_19:
        /*0068*/ 	.byte	0x04, 0x17
        /*006a*/ 	.short	(.L_21 - .L_20)
.L_20:
        /*006c*/ 	.word	0x00000000
        /*0070*/ 	.short	0x0001
        /*0072*/ 	.short	0x0008
        /*0074*/ 	.byte	0x00, 0xf5, 0x21, 0x00


	//----- nvinfo : EIATTR_KPARAM_INFO
	.align		4
.L_21:
        /*0078*/ 	.byte	0x04, 0x17
        /*007a*/ 	.short	(.L_23 - .L_22)
.L_22:
        /*007c*/ 	.word	0x00000000
        /*0080*/ 	.short	0x0000
        /*0082*/ 	.short	0x0000
        /*0084*/ 	.byte	0x00, 0xf5, 0x21, 0x00


	//----- nvinfo : EIATTR_SPARSE_MMA_MASK
	.align		4
.L_23:
        /*0088*/ 	.byte	0x03, 0x50
        /*008a*/ 	.short	0x0000


	//----- nvinfo : EIATTR_MAXREG_COUNT
	.align		4
        /*008c*/ 	.byte	0x03, 0x1b
        /*008e*/ 	.short	0x00ff


	//----- nvinfo : EIATTR_NUM_BARRIERS
	.align		4
        /*0090*/ 	.byte	0x02, 0x4c
        /*0092*/ 	.byte	0x01
	.zero		1


	//----- nvinfo : EIATTR_MERCURY_ISA_VERSION
	.align		4
        /*0094*/ 	.byte	0x03, 0x5f
        /*0096*/ 	.short	0x0101


	//----- nvinfo : EIATTR_VRC_CTA_INIT_COUNT
	.align		4
        /*0098*/ 	.byte	0x02, 0x4a
	.zero		1
	.zero		1


	//----- nvinfo : EIATTR_EXIT_INSTR_OFFSETS
	.align		4
        /*009c*/ 	.byte	0x04, 0x1c
        /*009e*/ 	.short	(.L_25 - .L_24)


	//   ....[0]....
.L_24:
        /*00a0*/ 	.word	0x00000820


	//   ....[1]....
        /*00a4*/ 	.word	0x000008c0


	//----- nvinfo : EIATTR_CBANK_PARAM_SIZE
	.align		4
.L_25:
        /*00a8*/ 	.byte	0x03, 0x19
        /*00aa*/ 	.short	0x002c


	//----- nvinfo : EIATTR_PARAM_CBANK
	.align		4
        /*00ac*/ 	.byte	0x04, 0x0a
        /*00ae*/ 	.short	(.L_27 - .L_26)
	.align		4
.L_26:
        /*00b0*/ 	.word	index@(.nv.constant0._Z21gemm_optimized_kernelPKfS0_Pfiiiff)
        /*00b4*/ 	.short	0x0380
        /*00b6*/ 	.short	0x002c


	//----- nvinfo : EIATTR_SW_WAR
	.align		4
.L_27:
        /*00b8*/ 	.byte	0x04, 0x36
        /*00ba*/ 	.short	(.L_29 - .L_28)
.L_28:
        /*00bc*/ 	.word	0x00000008
.L_29:


//--------------------- .nv.callgraph             --------------------------
	.section	.nv.callgraph,"",@"SHT_CUDA_CALLGRAPH"
	.align	4
	.sectionentsize	8
	.align		4
        /*0000*/ 	.word	0x00000000
	.align		4
        /*0004*/ 	.word	0xffffffff
	.align		4
        /*0008*/ 	.word	0x00000000
	.align		4
        /*000c*/ 	.word	0xfffffffe
	.align		4
        /*0010*/ 	.word	0x00000000
	.align		4
        /*0014*/ 	.word	0xfffffffd
	.align		4
        /*0018*/ 	.word	0x00000000
	.align		4
        /*001c*/ 	.word	0xfffffffc


//--------------------- .text._Z21gemm_optimized_kernelPKfS0_Pfiiiff --------------------------
	.section	.text._Z21gemm_optimized_kernelPKfS0_Pfiiiff,"ax",@progbits
	.align	128
        .global         _Z21gemm_optimized_kernelPKfS0_Pfiiiff
        .type           _Z21gemm_optimized_kernelPKfS0_Pfiiiff,@function
        .size           _Z21gemm_optimized_kernelPKfS0_Pfiiiff,(.L_x_3 - _Z21gemm_optimized_kernelPKfS0_Pfiiiff)
        .other          _Z21gemm_optimized_kernelPKfS0_Pfiiiff,@"STO_CUDA_ENTRY STV_DEFAULT"
_Z21gemm_optimized_kernelPKfS0_Pfiiiff:
.text._Z21gemm_optimized_kernelPKfS0_Pfiiiff:
[----:B------:R-:W-:Y:S01]  /*0000*/  LDC R1, c[0x0][0x37c] ;  /* 0x0000df00ff017b82 */ /* 0x000fe20000000800 */
[----:B------:R-:W0:Y:S01]  /*0010*/  S2R R18, SR_CTAID.Y ;  /* 0x0000000000127919 */ /* 0x000e220000002600 */
[----:B------:R-:W1:Y:S01]  /*0020*/  LDCU UR10, c[0x0][0x3a0] ;  /* 0x00007400ff0a77ac */ /* 0x000e620008000800 */
[----:B------:R-:W-:Y:S01]  /*0030*/  HFMA2 R23, -RZ, RZ, 0, 0 ;  /* 0x00000000ff177431 */ /* 0x000fe200000001ff */
[----:B------:R-:W0:Y:S01]  /*0040*/  S2R R17, SR_TID.Y ;  /* 0x0000000000117919 */ /* 0x000e220000002200 */
[----:B------:R-:W2:Y:S01]  /*0050*/  LDCU.64 UR8, c[0x0][0x358] ;  /* 0x00006b00ff0877ac */ /* 0x000ea20008000a00 */
[----:B------:R-:W3:Y:S01]  /*0060*/  S2R R2, SR_CTAID.X ;  /* 0x0000000000027919 */ /* 0x000ee20000002500 */
[----:B------:R-:W3:Y:S01]  /*0070*/  S2R R16, SR_TID.X ;  /* 0x0000000000107919 */ /* 0x000ee20000002100 */
[----:B-1----:R-:W-:Y:S01]  /*0080*/  UISETP.GE.AND UP0, UPT, UR10, 0x1, UPT ;  /* 0x000000010a00788c */ /* 0x002fe2000bf06270 */
[----:B0-----:R-:W-:Y:S02]  /*0090*/  LEA R18, R18, R17, 0x5 ;  /* 0x0000001112127211 */ /* 0x001fe400078e28ff */
[----:B---3--:R-:W-:-:S06]  /*00a0*/  LEA R19, R2, R16, 0x5 ;  /* 0x0000001002137211 */ /* 0x008fcc00078e28ff */
[----:B--2---:R-:W-:Y:S05]  /*00b0*/  BRA.U !UP0, `(.L_x_0) ;  /* 0x0000000508cc7547 */ /* 0x004fea000b800000 */
[----:B------:R-:W0:Y:S01]  /*00c0*/  S2UR UR7, SR_CgaCtaId ;  /* 0x00000000000779c3 */ /* 0x000e220000008800 */
[----:B------:R-:W1:Y:S01]  /*00d0*/  LDCU UR11, c[0x0][0x39c] ;  /* 0x00007380ff0b77ac */ /* 0x000e620008000800 */
[----:B------:R-:W-:Y:S01]  /*00e0*/  MOV R23, RZ ;  /* 0x000000ff00177202 */ /* 0x000fe20000000f00 */
[----:B------:R-:W-:Y:S01]  /*00f0*/  IMAD R6, R18, UR10, R16 ;  /* 0x0000000a12067c24 */ /* 0x000fe2000f8e0210 */
[----:B------:R-:W-:Y:S01]  /*0100*/  UMOV UR5, 0x400 ;  /* 0x0000040000057882 */ /* 0x000fe20000000000 */
[----:B------:R-:W-:-:S03]  /*0110*/  UIADD3 UR4, UPT, UPT, UR10, 0x1f, URZ ;  /* 0x0000001f0a047890 */ /* 0x000fc6000fffe0ff */
[----:B------:R-:W2:Y:S01]  /*0120*/  LDC R0, c[0x0][0x39c] ;  /* 0x0000e700ff007b82 */ /* 0x000ea20000000800 */
[----:B------:R-:W-:Y:S02]  /*0130*/  UIADD3 UR6, UPT, UPT, UR5, 0x1000, URZ ;  /* 0x0000100005067890 */ /* 0x000fe4000fffe0ff */
[----:B------:R-:W-:Y:S01]  /*0140*/  USHF.R.U32.HI UR4, URZ, 0x5, UR4 ;  /* 0x00000005ff047899 */ /* 0x000fe20008011604 */
[----:B------:R-:W3:Y:S04]  /*0150*/  LDCU UR13, c[0x0][0x3a0] ;  /* 0x00007400ff0d77ac */ /* 0x000ee80008000800 */
[----:B------:R-:W4:Y:S01]  /*0160*/  LDC.64 R20, c[0x0][0x380] ;  /* 0x0000e000ff147b82 */ /* 0x000f220000000a00 */
[----:B------:R-:W2:Y:S01]  /*0170*/  LDCU UR12, c[0x0][0x398] ;  /* 0x00007300ff0c77ac */ /* 0x000ea20008000800 */
[----:B-1----:R-:W-:Y:S01]  /*0180*/  IMAD R7, R17, UR11, R16 ;  /* 0x0000000b11077c24 */ /* 0x002fe2000f8e0210 */
[----:B------:R-:W-:-:S02]  /*0190*/  UIADD3 UR4, UPT, UPT, -UR4, URZ, URZ ;  /* 0x000000ff04047290 */ /* 0x000fc4000fffe1ff */
[----:B0-----:R-:W-:Y:S02]  /*01a0*/  ULEA UR5, UR7, UR5, 0x18 ;  /* 0x0000000507057291 */ /* 0x001fe4000f8ec0ff */
[----:B------:R-:W-:Y:S01]  /*01b0*/  LEA R7, R2, R7, 0x5 ;  /* 0x0000000702077211 */ /* 0x000fe200078e28ff */
[----:B------:R-:W-:-:S03]  /*01c0*/  ULEA UR6, UR7, UR6, 0x18 ;  /* 0x0000000607067291 */ /* 0x000fc6000f8ec0ff */
[----:B------:R-:W-:-:S03]  /*01d0*/  LEA R5, R17, UR5, 0x7 ;  /* 0x0000000511057c11 */ /* 0x000fc6000f8e38ff */
[C---:B------:R-:W-:Y:S02]  /*01e0*/  LEA R3, R16.reuse, UR6, 0x2 ;  /* 0x0000000610037c11 */ /* 0x040fe4000f8e10ff */
[----:B------:R-:W-:Y:S02]  /*01f0*/  LEA R4, R16, R5, 0x2 ;  /* 0x0000000510047211 */ /* 0x000fe400078e10ff */
[----:B---3--:R-:W-:-:S07]  /*0200*/  LEA R2, R17, R3, 0x7 ;  /* 0x0000000311027211 */ /* 0x008fce00078e38ff */
.L_x_1:
[----:B------:R-:W-:Y:S01]  /*0210*/  ISETP.GE.AND P0, PT, R17, UR13, PT ;  /* 0x0000000d11007c0c */ /* 0x000fe2000bf06270 */
[----:B------:R-:W-:Y:S01]  /*0220*/  HFMA2 R29, -RZ, RZ, 0, 0 ;  /* 0x00000000ff1d7431 */ /* 0x000fe200000001ff */
[----:B------:R-:W-:Y:S01]  /*0230*/  ISETP.GE.AND P1, PT, R16, UR13, PT ;  /* 0x0000000d10007c0c */ /* 0x000fe2000bf26270 */
[----:B----4-:R-:W-:Y:S01]  /*0240*/  IMAD.WIDE R8, R6, 0x4, R20 ;  /* 0x0000000406087825 */ /* 0x010fe200078e0214 */
[----:B--2---:R-:W-:Y:S02]  /*0250*/  ISETP.GE.OR P0, PT, R19, R0, P0 ;  /* 0x000000001300720c */ /* 0x004fe40000706670 */
[----:B------:R-:W-:Y:S02]  /*0260*/  ISETP.GE.OR P1, PT, R18, UR12, P1 ;  /* 0x0000000c12007c0c */ /* 0x000fe40008f26670 */
[----:B------:R-:W-:-:S09]  /*0270*/  MOV R27, RZ ;  /* 0x000000ff001b7202 */ /* 0x000fd20000000f00 */
[----:B------:R-:W0:Y:S02]  /*0280*/  @!P0 LDC.64 R10, c[0x0][0x388] ;  /* 0x0000e200ff0a8b82 */ /* 0x000e240000000a00 */
[----:B------:R-:W2:Y:S01]  /*0290*/  @!P1 LDG.E R27, desc[UR8][R8.64] ;  /* 0x00000008081b9981 */ /* 0x000ea2000c1e1900 */
[----:B0-----:R-:W-:-:S05]  /*02a0*/  @!P0 IMAD.WIDE R10, R7, 0x4, R10 ;  /* 0x00000004070a8825 */ /* 0x001fca00078e020a */
[----:B------:R-:W3:Y:S04]  /*02b0*/  @!P0 LDG.E R29, desc[UR8][R10.64] ;  /* 0x000000080a1d8981 */ /* 0x000ee8000c1e1900 */
[----:B--2---:R-:W-:Y:S04]  /*02c0*/  STS [R4], R27 ;  /* 0x0000001b04007388 */ /* 0x004fe80000000800 */
[----:B---3--:R-:W-:Y:S01]  /*02d0*/  STS [R2], R29 ;  /* 0x0000001d02007388 */ /* 0x008fe20000000800 */
[----:B------:R-:W-:Y:S06]  /*02e0*/  BAR.SYNC.DEFER_BLOCKING 0x0 ;  /* 0x0000000000007b1d */ /* 0x000fec0000010000 */
[----:B------:R-:W-:Y:S04]  /*02f0*/  LDS R22, [R3] ;  /* 0x0000000003167984 */ /* 0x000fe80000000800 */
[----:B------:R-:W0:Y:S04]  /*0300*/  LDS.128 R12, [R5] ;  /* 0x00000000050c7984 */ /* 0x000e280000000c00 */
[----:B------:R-:W1:Y:S04]  /*0310*/  LDS R26, [R3+0x80] ;  /* 0x00008000031a7984 */ /* 0x000e680000000800 */
[----:B------:R-:W2:Y:S04]  /*0320*/  LDS R25, [R3+0x100] ;  /* 0x0001000003197984 */ /* 0x000ea80000000800 */
[----:B------:R-:W3:Y:S04]  /*0330*/  LDS R24, [R3+0x180] ;  /* 0x0001800003187984 */ /* 0x000ee80000000800 */
[----:B------:R-:W-:Y:S01]  /*0340*/  LDS.128 R8, [R5+0x10] ;  /* 0x0000100005087984 */ /* 0x000fe20000000c00 */
[----:B0-----:R-:W-:-:S03]  /*0350*/  FFMA R12, R12, R22, R23 ;  /* 0x000000160c0c7223 */ /* 0x001fc60000000017 */
[----:B------:R-:W0:Y:S01]  /*0360*/  LDS R23, [R3+0x200] ;  /* 0x0002000003177984 */ /* 0x000e220000000800 */
[----:B-1----:R-:W-:-:S03]  /*0370*/  FFMA R12, R26, R13, R12 ;  /* 0x0000000d1a0c7223 */ /* 0x002fc6000000000c */
[----:B------:R-:W1:Y:S01]  /*0380*/  LDS R22, [R3+0x280] ;  /* 0x0002800003167984 */ /* 0x000e620000000800 */
[----:B--2---:R-:W-:-:S03]  /*0390*/  FFMA R13, R25, R14, R12 ;  /* 0x0000000e190d7223 */ /* 0x004fc6000000000c */
[----:B------:R-:W2:Y:S01]  /*03a0*/  LDS R25, [R3+0x300] ;  /* 0x0003000003197984 */ /* 0x000ea20000000800 */
[----:B---3--:R-:W-:-:S03]  /*03b0*/  FFMA R13, R24, R15, R13 ;  /* 0x0000000f180d7223 */ /* 0x008fc6000000000d */
[----:B------:R-:W3:Y:S04]  /*03c0*/  LDS R24, [R3+0x380] ;  /* 0x0003800003187984 */ /* 0x000ee80000000800 */
[----:B------:R-:W-:Y:S01]  /*03d0*/  LDS R26, [R3+0xb80] ;  /* 0x000b8000031a7984 */ /* 0x000fe20000000800 */
[----:B0-----:R-:W-:-:S03]  /*03e0*/  FFMA R27, R8, R23, R13 ;  /* 0x00000017081b7223 */ /* 0x001fc6000000000d */
[----:B------:R-:W-:Y:S04]  /*03f0*/  LDS R23, [R3+0x400] ;  /* 0x0004000003177984 */ /* 0x000fe80000000800 */
[----:B------:R-:W0:Y:S01]  /*0400*/  LDS.128 R12, [R5+0x20] ;  /* 0x00002000050c7984 */ /* 0x000e220000000c00 */
[----:B-1----:R-:W-:-:S03]  /*0410*/  FFMA R8, R22, R9, R27 ;  /* 0x0000000916087223 */ /* 0x002fc6000000001b */
[----:B------:R-:W1:Y:S01]  /*0420*/  LDS R22, [R3+0x480] ;  /* 0x0004800003167984 */ /* 0x000e620000000800 */
[----:B--2---:R-:W-:-:S03]  /*0430*/  FFMA R9, R25, R10, R8 ;  /* 0x0000000a19097223 */ /* 0x004fc60000000008 */
[----:B------:R-:W2:Y:S01]  /*0440*/  LDS R25, [R3+0x500] ;  /* 0x0005000003197984 */ /* 0x000ea20000000800 */
[----:B---3--:R-:W-:-:S03]  /*0450*/  FFMA R9, R24, R11, R9 ;  /* 0x0000000b18097223 */ /* 0x008fc60000000009 */
[----:B------:R-:W3:Y:S01]  /*0460*/  LDS R24, [R3+0x580] ;  /* 0x0005800003187984 */ /* 0x000ee20000000800 */
        /* <DEDUP_REMOVED lines=26> */
[----:B------:R-:W-:Y:S04]  /*0610*/  LDS R27, [R3+0xc00] ;  /* 0x000c0000031b7984 */ /* 0x000fe80000000800 */
[----:B------:R-:W-:Y:S01]  /*0620*/  LDS R24, [R3+0xc80] ;  /* 0x000c800003187984 */ /* 0x000fe20000000800 */
[----:B0-----:R-:W-:-:S03]  /*0630*/  FFMA R23, R8, R23, R13 ;  /* 0x0000001708177223 */ /* 0x001fc6000000000d */
[----:B------:R-:W0:Y:S01]  /*0640*/  LDS.128 R12, [R5+0x60] ;  /* 0x00006000050c7984 */ /* 0x000e220000000c00 */
[----:B-1----:R-:W-:-:S03]  /*0650*/  FFMA R22, R22, R9, R23 ;  /* 0x0000000916167223 */ /* 0x002fc60000000017 */
[----:B------:R-:W1:Y:S01]  /*0660*/  LDS R23, [R3+0xd00] ;  /* 0x000d000003177984 */ /* 0x000e620000000800 */
[----:B--2---:R-:W-:-:S03]  /*0670*/  FFMA R25, R25, R10, R22 ;  /* 0x0000000a19197223 */ /* 0x004fc60000000016 */
[----:B------:R-:W2:Y:S01]  /*0680*/  LDS R22, [R3+0xd80] ;  /* 0x000d800003167984 */ /* 0x000ea20000000800 */
[----:B------:R-:W-:-:S03]  /*0690*/  FFMA R11, R26, R11, R25 ;  /* 0x0000000b1a0b7223 */ /* 0x000fc60000000019 */
[----:B------:R-:W-:Y:S01]  /*06a0*/  LDS R25, [R3+0xe00] ;  /* 0x000e000003197984 */ /* 0x000fe20000000800 */
[----:B0-----:R-:W-:-:S03]  /*06b0*/  FFMA R27, R12, R27, R11 ;  /* 0x0000001b0c1b7223 */ /* 0x001fc6000000000b */
[----:B------:R-:W0:Y:S01]  /*06c0*/  LDS.128 R8, [R5+0x70] ;  /* 0x0000700005087984 */ /* 0x000e220000000c00 */
[----:B------:R-:W-:-:S03]  /*06d0*/  FFMA R24, R24, R13, R27 ;  /* 0x0000000d18187223 */ /* 0x000fc6000000001b */
[----:B------:R-:W3:Y:S04]  /*06e0*/  LDS R27, [R3+0xe80] ;  /* 0x000e8000031b7984 */ /* 0x000ee80000000800 */
[----:B------:R-:W4:Y:S04]  /*06f0*/  LDS R13, [R3+0xf00] ;  /* 0x000f0000030d7984 */ /* 0x000f280000000800 */
[----:B------:R-:W5:Y:S01]  /*0700*/  LDS R12, [R3+0xf80] ;  /* 0x000f8000030c7984 */ /* 0x000f620000000800 */
[----:B-1----:R-:W-:Y:S01]  /*0710*/  FFMA R23, R23, R14, R24 ;  /* 0x0000000e17177223 */ /* 0x002fe20000000018 */
[----:B------:R-:W-:-:S03]  /*0720*/  UIADD3 UR4, UPT, UPT, UR4, 0x1, URZ ;  /* 0x0000000104047890 */ /* 0x000fc6000fffe0ff */
[----:B--2---:R-:W-:Y:S01]  /*0730*/  FFMA R15, R22, R15, R23 ;  /* 0x0000000f160f7223 */ /* 0x004fe20000000017 */
[----:B------:R-:W-:Y:S01]  /*0740*/  UISETP.NE.AND UP0, UPT, UR4, URZ, UPT ;  /* 0x000000ff0400728c */ /* 0x000fe2000bf05270 */
[----:B------:R-:W-:Y:S02]  /*0750*/  IADD3 R6, PT, PT, R6, 0x20, RZ ;  /* 0x0000002006067810 */ /* 0x000fe40007ffe0ff */
[----:B------:R-:W-:Y:S02]  /*0760*/  IADD3 R16, PT, PT, R16, 0x20, RZ ;  /* 0x0000002010107810 */ /* 0x000fe40007ffe0ff */
[----:B------:R-:W-:Y:S02]  /*0770*/  IADD3 R17, PT, PT, R17, 0x20, RZ ;  /* 0x0000002011117810 */ /* 0x000fe40007ffe0ff */
[----:B------:R-:W-:Y:S01]  /*0780*/  LEA R7, R0, R7, 0x5 ;  /* 0x0000000700077211 */ /* 0x000fe200078e28ff */
[----:B0-----:R-:W-:-:S04]  /*0790*/  FFMA R8, R8, R25, R15 ;  /* 0x0000001908087223 */ /* 0x001fc8000000000f */
[----:B---3--:R-:W-:-:S04]  /*07a0*/  FFMA R8, R27, R9, R8 ;  /* 0x000000091b087223 */ /* 0x008fc80000000008 */
[----:B----4-:R-:W-:-:S04]  /*07b0*/  FFMA R13, R13, R10, R8 ;  /* 0x0000000a0d0d7223 */ /* 0x010fc80000000008 */
[----:B-----5:R-:W-:Y:S01]  /*07c0*/  FFMA R23, R12, R11, R13 ;  /* 0x0000000b0c177223 */ /* 0x020fe2000000000d */
[----:B------:R-:W-:Y:S06]  /*07d0*/  BAR.SYNC.DEFER_BLOCKING 0x0 ;  /* 0x0000000000007b1d */ /* 0x000fec0000010000 */
[----:B------:R-:W-:Y:S05]  /*07e0*/  BRA.U UP0, `(.L_x_1) ;  /* 0xfffffff900887547 */ /* 0x000fea000b83ffff */
.L_x_0:
[----:B------:R-:W0:Y:S02]  /*07f0*/  LDCU.64 UR6, c[0x0][0x398] ;  /* 0x00007300ff0677ac */ /* 0x000e240008000a00 */
[----:B0-----:R-:W-:-:S04]  /*0800*/  ISETP.GE.AND P0, PT, R19, UR7, PT ;  /* 0x0000000713007c0c */ /* 0x001fc8000bf06270 */
[----:B------:R-:W-:-:S13]  /*0810*/  ISETP.GE.OR P0, PT, R18, UR6, P0 ;  /* 0x0000000612007c0c */ /* 0x000fda0008706670 */
[----:B------:R-:W-:Y:S05]  /*0820*/  @P0 EXIT ;  /* 0x000000000000094d */ /* 0x000fea0003800000 */
[----:B------:R-:W0:Y:S01]  /*0830*/  LDC.64 R2, c[0x0][0x390] ;  /* 0x0000e400ff027b82 */ /* 0x000e220000000a00 */
[----:B------:R-:W-:Y:S01]  /*0840*/  IMAD R19, R18, UR7, R19 ;  /* 0x0000000712137c24 */ /* 0x000fe2000f8e0213 */
[----:B------:R-:W1:Y:S01]  /*0850*/  LDCU UR4, c[0x0][0x3a8] ;  /* 0x00007500ff0477ac */ /* 0x000e620008000800 */
[----:B------:R-:W2:Y:S02]  /*0860*/  LDCU UR5, c[0x0][0x3a4] ;  /* 0x00007480ff0577ac */ /* 0x000ea40008000800 */
[----:B0-----:R-:W-:-:S05]  /*0870*/  IMAD.WIDE R2, R19, 0x4, R2 ;  /* 0x0000000413027825 */ /* 0x001fca00078e0202 */
[----:B------:R-:W1:Y:S02]  /*0880*/  LDG.E R0, desc[UR8][R2.64] ;  /* 0x0000000802007981 */ /* 0x000e64000c1e1900 */
[----:B-1----:R-:W-:-:S04]  /*0890*/  FMUL R0, R0, UR4 ;  /* 0x0000000400007c20 */ /* 0x002fc80008400000 */
[----:B--2---:R-:W-:-:S05]  /*08a0*/  FFMA R23, R23, UR5, R0 ;  /* 0x0000000517177c23 */ /* 0x004fca0008000000 */
[----:B------:R-:W-:Y:S01]  /*08b0*/  STG.E desc[UR8][R2.64], R23 ;  /* 0x0000001702007986 */ /* 0x000fe2000c101908 */
[----:B------:R-:W-:Y:S05]  /*08c0*/  EXIT ;  /* 0x000000000000794d */ /* 0x000fea0003800000 */
.L_x_2:
[----:B------:R-:W-:-:S00]  /*08d0*/  BRA `(.L_x_2) ;  /* 0xfffffffc00fc7947 */ /* 0x000fc0000383ffff */
[----:B------:R-:W-:-:S00]  /*08e0*/  NOP ;  /* 0x0000000000007918 */ /* 0x000fc00000000000 */
        /* <DEDUP_REMOVED lines=9> */
.L_x_3:


//--------------------- .nv.shared._Z21gemm_optimized_kernelPKfS0_Pfiiiff --------------------------
	.section	.nv.shared._Z21gemm_optimized_kernelPKfS0_Pfiiiff,"aw",@nobits
	.sectionflags	@""
	.align	4
.nv.shared._Z21gemm_optimized_kernelPKfS0_Pfiiiff:
	.zero		9216


//--------------------- .nv.shared.reserved.0     --------------------------
	.section	.nv.shared.reserved.0,"aw",@nobits
	.weak		__nv_reservedSMEM_offset_0_alias
	.size		__nv_reservedSMEM_offset_0_alias, 0, 64
	.other		__nv_reservedSMEM_offset_0_alias,@"STO_CUDA_RESERVED_SHARED STV_DEFAULT"
__nv_reservedSMEM_offset_0_alias:
	.zero		0
	.zero		64


//--------------------- .nv.constant0._Z21gemm_optimized_kernelPKfS0_Pfiiiff --------------------------
	.section	.nv.constant0._Z21gemm_optimized_kernelPKfS0_Pfiiiff,"a",@progbits
	.sectionflags	@""
	.align	4
.nv.constant0._Z21gemm_optimized_kernelPKfS0_Pfiiiff:
	.zero		940


//--------------------- SYMBOLS --------------------------

	.type		.nv.reservedSmem.offset0,@object
	.size		.nv.reservedSmem.offset0,0x4
	.type		.nv.reservedSmem.cap,@object
	.size		.nv.reservedSmem.cap,0x4
